	.headerflags	@"EF_CUDA_TEXMODE_UNIFIED EF_CUDA_64BIT_ADDRESS EF_CUDA_ACCELERATORS EF_CUDA_SM90 EF_CUDA_VIRTUAL_SM(EF_CUDA_SM90)"
	.elftype	@"ET_EXEC"


//--------------------- .nv.info                  --------------------------
	.section	.nv.info,"",@"SHT_CUDA_INFO"
	.align	4


	//----- nvinfo : EIATTR_REGCOUNT
	.align		4
        /*0000*/ 	.byte	0x04, 0x2f
        /*0002*/ 	.short	(.L_2 - .L_1)
	.align		4
.L_1:
        /*0004*/ 	.word	index@(triton_poi_fused_convolution_gelu_3)
        /*0008*/ 	.word	0x0000000e


	//----- nvinfo : EIATTR_MIN_STACK_SIZE
	.align		4
.L_2:
        /*000c*/ 	.byte	0x04, 0x12
        /*000e*/ 	.short	(.L_4 - .L_3)
	.align		4
.L_3:
        /*0010*/ 	.word	index@(triton_poi_fused_convolution_gelu_3)
        /*0014*/ 	.word	0x00000000


	//----- nvinfo : EIATTR_FRAME_SIZE
	.align		4
.L_4:
        /*0018*/ 	.byte	0x04, 0x11
        /*001a*/ 	.short	(.L_6 - .L_5)
	.align		4
.L_5:
        /*001c*/ 	.word	index@(triton_poi_fused_convolution_gelu_3)
        /*0020*/ 	.word	0x00000000


	//----- nvinfo : EIATTR_MIN_STACK_SIZE
	.align		4
.L_6:
        /*0024*/ 	.byte	0x04, 0x12
        /*0026*/ 	.short	(.L_8 - .L_7)
	.align		4
.L_7:
        /*0028*/ 	.word	index@(triton_poi_fused_convolution_gelu_3)
        /*002c*/ 	.word	0x00000000
.L_8:


//--------------------- .nv.info.triton_poi_fused_convolution_gelu_3 --------------------------
	.section	.nv.info.triton_poi_fused_convolution_gelu_3,"",@"SHT_CUDA_INFO"
	.sectionflags	@""
	.align	4


	//----- nvinfo : EIATTR_CUDA_API_VERSION
	.align		4
        /*0000*/ 	.byte	0x04, 0x37
        /*0002*/ 	.short	(.L_10 - .L_9)
.L_9:
        /*0004*/ 	.word	0x0000007c


	//----- nvinfo : EIATTR_KPARAM_INFO
	.align		4
.L_10:
        /*0008*/ 	.byte	0x04, 0x17
        /*000a*/ 	.short	(.L_12 - .L_11)
.L_11:
        /*000c*/ 	.word	0x00000000
        /*0010*/ 	.short	0x0003
        /*0012*/ 	.short	0x0018
        /*0014*/ 	.byte	0x00, 0xf0, 0x11, 0x00


	//----- nvinfo : EIATTR_KPARAM_INFO
	.align		4
.L_12:
        /*0018*/ 	.byte	0x04, 0x17
        /*001a*/ 	.short	(.L_14 - .L_13)
.L_13:
        /*001c*/ 	.word	0x00000000
        /*0020*/ 	.short	0x0002
        /*0022*/ 	.short	0x0010
        /*0024*/ 	.byte	0x00, 0xf4, 0x21, 0x00


	//----- nvinfo : EIATTR_KPARAM_INFO
	.align		4
.L_14:
        /*0028*/ 	.byte	0x04, 0x17
        /*002a*/ 	.short	(.L_16 - .L_15)
.L_15:
        /*002c*/ 	.word	0x00000000
        /*0030*/ 	.short	0x0001
        /*0032*/ 	.short	0x0008
        /*0034*/ 	.byte	0x00, 0xf4, 0x21, 0x00


	//----- nvinfo : EIATTR_KPARAM_INFO
	.align		4
.L_16:
        /*0038*/ 	.byte	0x04, 0x17
        /*003a*/ 	.short	(.L_18 - .L_17)
.L_17:
        /*003c*/ 	.word	0x00000000
        /*0040*/ 	.short	0x0000
        /*0042*/ 	.short	0x0000
        /*0044*/ 	.byte	0x00, 0xf4, 0x21, 0x00


	//----- nvinfo : EIATTR_SPARSE_MMA_MASK
	.align		4
.L_18:
        /*0048*/ 	.byte	0x03, 0x50
        /*004a*/ 	.short	0x0000


	//----- nvinfo : EIATTR_MAXREG_COUNT
	.align		4
        /*004c*/ 	.byte	0x03, 0x1b
        /*004e*/ 	.short	0x00ff


	//----- nvinfo : EIATTR_EXIT_INSTR_OFFSETS
	.align		4
        /*0050*/ 	.byte	0x04, 0x1c
        /*0052*/ 	.short	(.L_20 - .L_19)


	//   ....[0]....
.L_19:
        /*0054*/ 	.word	0x000003a0


	//----- nvinfo : EIATTR_REQNTID
	.align		4
.L_20:
        /*0058*/ 	.byte	0x04, 0x10
        /*005a*/ 	.short	(.L_22 - .L_21)
.L_21:
        /*005c*/ 	.word	0x00000080
        /*0060*/ 	.word	0x00000001
        /*0064*/ 	.word	0x00000001


	//----- nvinfo : EIATTR_CBANK_PARAM_SIZE
	.align		4
.L_22:
        /*0068*/ 	.byte	0x03, 0x19
        /*006a*/ 	.short	0x001c


	//----- nvinfo : EIATTR_PARAM_CBANK
	.align		4
        /*006c*/ 	.byte	0x04, 0x0a
        /*006e*/ 	.short	(.L_24 - .L_23)
	.align		4
.L_23:
        /*0070*/ 	.word	index@(.nv.constant0.triton_poi_fused_convolution_gelu_3)
        /*0074*/ 	.short	0x0210
        /*0076*/ 	.short	0x001c


	//----- nvinfo : EIATTR_SW_WAR
	.align		4
.L_24:
        /*0078*/ 	.byte	0x04, 0x36
        /*007a*/ 	.short	(.L_26 - .L_25)
.L_25:
        /*007c*/ 	.word	0x00000008
.L_26:


//--------------------- .nv.callgraph             --------------------------
	.section	.nv.callgraph,"",@"SHT_CUDA_CALLGRAPH"
	.align	4
	.sectionentsize	8
	.align		4
        /*0000*/ 	.word	0x00000000
	.align		4
        /*0004*/ 	.word	0xffffffff
	.align		4
        /*0008*/ 	.word	0x00000000
	.align		4
        /*000c*/ 	.word	0xfffffffe
	.align		4
        /*0010*/ 	.word	0x00000000
	.align		4
        /*0014*/ 	.word	0xfffffffd
	.align		4
        /*0018*/ 	.word	0x00000000
	.align		4
        /*001c*/ 	.word	0xfffffffc


//--------------------- .nv.constant4             --------------------------
	.section	.nv.constant4,"a",@progbits
	.align	8
	.align		8
.nv.constant4:
        /*0000*/ 	.dword	_$_str


//--------------------- .text.triton_poi_fused_convolution_gelu_3 --------------------------
	.section	.text.triton_poi_fused_convolution_gelu_3,"ax",@progbits
	.align	128
        .global         triton_poi_fused_convolution_gelu_3
        .type           triton_poi_fused_convolution_gelu_3,@function
        .size           triton_poi_fused_convolution_gelu_3,(.L_x_1 - triton_poi_fused_convolution_gelu_3)
        .other          triton_poi_fused_convolution_gelu_3,@"STO_CUDA_ENTRY STV_DEFAULT"
triton_poi_fused_convolution_gelu_3:
.text.triton_poi_fused_convolution_gelu_3:
[----:B------:R-:W-:Y:S01]  /*0000*/  LDC R1, c[0x0][0x28] ;  /* 0x00000a00ff017b82 */ /* 0x000fe20000000800 */
[----:B------:R-:W1:Y:S07]  /*0010*/  S2R R0, SR_TID.X ;  /* 0x0000000000007919 */ /* 0x000e6e0000002100 */
[----:B------:R-:W2:Y:S01]  /*0020*/  LDC.64 R2, c[0x0][0x210] ;  /* 0x00008400ff027b82 */ /* 0x000ea20000000a00 */
[----:B------:R-:W-:Y:S01]  /*0030*/  ULDC.64 UR4, c[0x0][0x208] ;  /* 0x0000820000047ab9 */ /* 0x000fe20000000a00 */
[----:B------:R-:W3:Y:S01]  /*0040*/  S2R R5, SR_CTAID.X ;  /* 0x0000000000057919 */ /* 0x000ee20000002500 */
[----:B------:R-:W-:Y:S01]  /*0050*/  HFMA2.MMA R8, -RZ, RZ, 0.470947265625, -12.46875 ;  /* 0x3789ca3cff087435 */ /* 0x000fe200000001ff */
[----:B------:R-:W-:Y:S01]  /*0060*/  IMAD.MOV.U32 R9, RZ, RZ, -0x460a9f47 ;  /* 0xb9f560b9ff097424 */ /* 0x000fe200078e00ff */
[----:B------:R-:W-:Y:S01]  /*0070*/  MOV R10, 0x3bac840b ;  /* 0x3bac840b000a7802 */ /* 0x000fe20000000f00 */
[----:B------:R-:W-:Y:S01]  /*0080*/  ULDC.64 UR6, c[0x0][0x220] ;  /* 0x0000880000067ab9 */ /* 0x000fe20000000a00 */
[----:B-1----:R-:W-:-:S02]  /*0090*/  LOP3.LUT R0, R0, 0x7f, RZ, 0xc0, !PT ;  /* 0x0000007f00007812 */ /* 0x002fc400078ec0ff */
[----:B---3--:R-:W-:Y:S02]  /*00a0*/  SHF.R.S32.HI R7, RZ, 0x18, R5 ;  /* 0x00000018ff077819 */ /* 0x008fe40000011405 */
[----:B------:R-:W-:Y:S02]  /*00b0*/  LEA R0, R5, R0, 0x7 ;  /* 0x0000000005007211 */ /* 0x000fe400078e38ff */
[----:B------:R-:W-:Y:S01]  /*00c0*/  SGXT R7, R7, 0x1 ;  /* 0x000000010707781a */ /* 0x000fe20000000200 */
[----:B------:R-:W1:Y:S02]  /*00d0*/  LDC.64 R4, c[0x0][0x218] ;  /* 0x00008600ff047b82 */ /* 0x000e640000000a00 */
[----:B--2---:R-:W-:Y:S01]  /*00e0*/  IMAD.WIDE R2, R0, 0x4, R2 ;  /* 0x0000000400027825 */ /* 0x004fe200078e0202 */
[----:B------:R-:W-:-:S04]  /*00f0*/  LEA.HI R7, R7, R0, RZ, 0x6 ;  /* 0x0000000007077211 */ /* 0x000fc800078f30ff */
[----:B------:R-:W-:-:S04]  /*0100*/  SHF.R.S32.HI R7, RZ, 0x6, R7 ;  /* 0x00000006ff077819 */ /* 0x000fc80000011407 */
[----:B------:R-:W-:-:S04]  /*0110*/  LEA.HI R6, R7, R7, RZ, 0x4 ;  /* 0x0000000707067211 */ /* 0x000fc800078f20ff */
[----:B------:R-:W-:-:S05]  /*0120*/  LOP3.LUT R6, R6, 0xfffffff0, RZ, 0xc0, !PT ;  /* 0xfffffff006067812 */ /* 0x000fca00078ec0ff */
[----:B------:R-:W-:Y:S02]  /*0130*/  IMAD.IADD R7, R7, 0x1, -R6 ;  /* 0x0000000107077824 */ /* 0x000fe400078e0a06 */
[----:B------:R-:W2:Y:S02]  /*0140*/  LDG.E R6, desc[UR4][R2.64] ;  /* 0x0000000402067981 */ /* 0x000ea4000c1e1900 */
[----:B-1----:R-:W-:-:S06]  /*0150*/  IMAD.WIDE R4, R7, 0x4, R4 ;  /* 0x0000000407047825 */ /* 0x002fcc00078e0204 */
[----:B------:R1:W2:Y:S02]  /*0160*/  LDG.E.EL R5, desc[UR4][R4.64] ;  /* 0x0000000404057981 */ /* 0x0002a4000c2e1900 */
[----:B-1----:R-:W-:Y:S02]  /*0170*/  IMAD.MOV.U32 R4, RZ, RZ, -0x42f37e9e ;  /* 0xbd0c8162ff047424 */ /* 0x002fe400078e00ff */
[----:B--2---:R-:W-:-:S04]  /*0180*/  FADD R7, R6, R5 ;  /* 0x0000000506077221 */ /* 0x004fc80000000000 */
[----:B------:R-:W-:-:S04]  /*0190*/  FMUL R6, R7, 0.70710676908493041992 ;  /* 0x3f3504f307067820 */ /* 0x000fc80000400000 */
[----:B------:R-:W-:-:S05]  /*01a0*/  FADD.FTZ R11, |R6|, -RZ ;  /* 0x800000ff060b7221 */ /* 0x000fca0000010200 */
[----:B------:R-:W-:Y:S01]  /*01b0*/  FSETP.GE.AND P0, PT, R11, 1.0029599666595458984, PT ;  /* 0x3f8060fe0b00780b */ /* 0x000fe20003f06000 */
[----:B------:R-:W-:-:S12]  /*01c0*/  HFMA2.MMA R5, -RZ, RZ, 1.52734375, -41152 ;  /* 0x3e1cf906ff057435 */ /* 0x000fd800000001ff */
[----:B------:R-:W-:Y:S01]  /*01d0*/  @!P0 MOV R9, 0xba574d20 ;  /* 0xba574d2000098802 */ /* 0x000fe20000000f00 */
[----:B------:R-:W-:Y:S02]  /*01e0*/  @!P0 IMAD.MOV.U32 R8, RZ, RZ, 0x38b1e96a ;  /* 0x38b1e96aff088424 */ /* 0x000fe400078e00ff */
[----:B------:R-:W-:Y:S01]  /*01f0*/  @!P0 FMUL R11, R6, R6 ;  /* 0x00000006060b8220 */ /* 0x000fe20000400000 */
[----:B------:R-:W-:-:S03]  /*0200*/  @!P0 MOV R10, 0x3baad5ea ;  /* 0x3baad5ea000a8802 */ /* 0x000fc60000000f00 */
[----:B------:R-:W-:Y:S01]  /*0210*/  FFMA.FTZ R9, R11, R8, R9 ;  /* 0x000000080b097223 */ /* 0x000fe20000010009 */
[----:B------:R-:W-:-:S03]  /*0220*/  @!P0 IMAD.MOV.U32 R4, RZ, RZ, -0x4323e419 ;  /* 0xbcdc1be7ff048424 */ /* 0x000fc600078e00ff */
[----:B------:R-:W-:Y:S01]  /*0230*/  FFMA.FTZ R9, R9, R11, R10 ;  /* 0x0000000b09097223 */ /* 0x000fe2000001000a */
[----:B------:R-:W-:-:S03]  /*0240*/  @!P0 MOV R5, 0x3de718af ;  /* 0x3de718af00058802 */ /* 0x000fc60000000f00 */
[-C--:B------:R-:W-:Y:S01]  /*0250*/  FFMA.FTZ R10, R9, R11.reuse, R4 ;  /* 0x0000000b090a7223 */ /* 0x080fe20000010004 */
[----:B------:R-:W-:Y:S02]  /*0260*/  MOV R8, 0x3f6a937e ;  /* 0x3f6a937e00087802 */ /* 0x000fe40000000f00 */
[----:B------:R-:W-:Y:S01]  /*0270*/  @!P0 MOV R8, 0xbec093ac ;  /* 0xbec093ac00088802 */ /* 0x000fe20000000f00 */
[-C--:B------:R-:W-:Y:S01]  /*0280*/  FFMA.FTZ R5, R10, R11.reuse, R5 ;  /* 0x0000000b0a057223 */ /* 0x080fe20000010005 */
[----:B------:R-:W-:Y:S01]  /*0290*/  IMAD.MOV.U32 R4, RZ, RZ, 0x3f20d842 ;  /* 0x3f20d842ff047424 */ /* 0x000fe200078e00ff */
[----:B------:R-:W-:Y:S02]  /*02a0*/  @!P0 MOV R4, 0x3e0375d3 ;  /* 0x3e0375d300048802 */ /* 0x000fe40000000f00 */
[----:B------:R-:W-:Y:S01]  /*02b0*/  FFMA.FTZ R5, R5, R11, R8 ;  /* 0x0000000b05057223 */ /* 0x000fe20000010008 */
[----:B------:R-:W-:-:S03]  /*02c0*/  FSEL R9, -R11, R6, P0 ;  /* 0x000000060b097208 */ /* 0x000fc60000000100 */
[----:B------:R-:W-:-:S04]  /*02d0*/  FFMA.FTZ R4, R5, R11, R4 ;  /* 0x0000000b05047223 */ /* 0x000fc80000010004 */
[----:B------:R-:W-:-:S04]  /*02e0*/  FFMA.FTZ R9, R4, R9, R9 ;  /* 0x0000000904097223 */ /* 0x000fc80000010009 */
[----:B------:R-:W1:Y:S02]  /*02f0*/  @P0 MUFU.EX2 R4, R9 ;  /* 0x0000000900040308 */ /* 0x000e640000000800 */
[----:B-1----:R-:W-:-:S05]  /*0300*/  @P0 FADD R5, -R4, 1 ;  /* 0x3f80000004050421 */ /* 0x002fca0000000100 */
[----:B------:R-:W-:Y:S01]  /*0310*/  @P0 LOP3.LUT R9, R5, 0x80000000, R6, 0xf8, !PT ;  /* 0x8000000005090812 */ /* 0x000fe200078ef806 */
[----:B------:R-:W-:Y:S01]  /*0320*/  FMUL R6, R7, 0.5 ;  /* 0x3f00000007067820 */ /* 0x000fe20000400000 */
[----:B------:R-:W-:Y:S02]  /*0330*/  SHF.R.S32.HI R5, RZ, 0x1f, R0 ;  /* 0x0000001fff057819 */ /* 0x000fe40000011400 */
[----:B------:R-:W-:Y:S01]  /*0340*/  LEA R4, P0, R0, UR6, 0x2 ;  /* 0x0000000600047c11 */ /* 0x000fe2000f8010ff */
[----:B------:R-:W-:-:S03]  /*0350*/  FADD R11, R9, 1 ;  /* 0x3f800000090b7421 */ /* 0x000fc60000000000 */
[----:B------:R-:W-:Y:S01]  /*0360*/  LEA.HI.X R5, R0, UR7, R5, 0x2, P0 ;  /* 0x0000000700057c11 */ /* 0x000fe200080f1405 */
[----:B------:R-:W-:Y:S01]  /*0370*/  FMUL R11, R6, R11 ;  /* 0x0000000b060b7220 */ /* 0x000fe20000400000 */
[----:B------:R-:W-:Y:S04]  /*0380*/  STG.E desc[UR4][R2.64], R7 ;  /* 0x0000000702007986 */ /* 0x000fe8000c101904 */
[----:B------:R-:W-:Y:S01]  /*0390*/  STG.E desc[UR4][R4.64], R11 ;  /* 0x0000000b04007986 */ /* 0x000fe2000c101904 */
[----:B------:R-:W-:Y:S05]  /*03a0*/  EXIT ;  /* 0x000000000000794d */ /* 0x000fea0003800000 */
.L_x_0:
[----:B------:R-:W-:-:S00]  /*03b0*/  BRA `(.L_x_0) ;  /* 0xfffffffc00fc7947 */ /* 0x000fc0000383ffff */
[----:B------:R-:W-:-:S00]  /*03c0*/  NOP ;  /* 0x0000000000007918 */ /* 0x000fc00000000000 */
        /* <DEDUP_REMOVED lines=11> */
.L_x_1:


//--------------------- .nv.global.init           --------------------------
	.section	.nv.global.init,"aw",@progbits
.nv.global.init:
	.type		_$_str,@object
	.size		_$_str,(.L_0 - _$_str)
_$_str:
        /*0000*/ 	.byte	0x5f, 0x5f, 0x43, 0x55, 0x44, 0x41, 0x5f, 0x46, 0x54, 0x5a, 0x00
.L_0:


//--------------------- .nv.constant0.triton_poi_fused_convolution_gelu_3 --------------------------
	.section	.nv.constant0.triton_poi_fused_convolution_gelu_3,"a",@progbits
	.sectionflags	@""
	.align	4
.nv.constant0.triton_poi_fused_convolution_gelu_3:
	.zero		556
